//
// Generated by NVIDIA NVVM Compiler
//
// Compiler Build ID: CL-36424714
// Cuda compilation tools, release 13.0, V13.0.88
// Based on NVVM 20.0.0
//

.version 9.0
.target sm_100
.address_size 64

	// .globl	_Z18addNeighborElementPiii

.visible .entry _Z18addNeighborElementPiii(
	.param .u64 .ptr .align 1 _Z18addNeighborElementPiii_param_0,
	.param .u32 _Z18addNeighborElementPiii_param_1,
	.param .u32 _Z18addNeighborElementPiii_param_2
)
{
	.reg .pred 	%p<5>;
	.reg .b32 	%r<19>;
	.reg .b64 	%rd<10>;

	ld.param.u64 	%rd1, [_Z18addNeighborElementPiii_param_0];
	ld.param.u32 	%r4, [_Z18addNeighborElementPiii_param_1];
	ld.param.u32 	%r5, [_Z18addNeighborElementPiii_param_2];
	mov.u32 	%r7, %ctaid.x;
	mov.u32 	%r8, %ntid.x;
	mov.u32 	%r9, %tid.x;
	mad.lo.s32 	%r1, %r7, %r8, %r9;
	mov.u32 	%r10, %ctaid.y;
	mov.u32 	%r11, %ntid.y;
	mov.u32 	%r12, %tid.y;
	mad.lo.s32 	%r13, %r10, %r11, %r12;
	setp.ge.s32 	%p1, %r1, %r4;
	setp.ge.s32 	%p2, %r13, %r5;
	or.pred  	%p3, %p1, %p2;
	@%p3 bra 	$L__BB0_3;
	mul.lo.s32 	%r3, %r4, %r13;
	add.s32 	%r14, %r1, 4;
	setp.ge.s32 	%p4, %r14, %r4;
	@%p4 bra 	$L__BB0_3;
	cvta.to.global.u64 	%rd2, %rd1;
	cvt.s64.s32 	%rd3, %r3;
	cvt.s64.s32 	%rd4, %r1;
	add.s64 	%rd5, %rd3, %rd4;
	shl.b64 	%rd6, %rd5, 2;
	add.s64 	%rd7, %rd2, %rd6;
	ld.global.u32 	%r15, [%rd7+16];
	add.s32 	%r16, %r3, %r1;
	mul.wide.s32 	%rd8, %r16, 4;
	add.s64 	%rd9, %rd2, %rd8;
	ld.global.u32 	%r17, [%rd9];
	add.s32 	%r18, %r17, %r15;
	st.global.u32 	[%rd9], %r18;
$L__BB0_3:
	ret;

}


// ===== COMPILED SASS (sm_100) =====

	.target	sm_100

	.elftype	@"ET_EXEC"


//--------------------- .note.nv.tkinfo           --------------------------
	.section	.note.nv.tkinfo,"",@"SHT_NOTE"
	.sectionflags	@"SHF_NOTE_NV_TKINFO"
	.tkinfo
        /*0018*/ 	.word	0x00000002
        /*0030*/ 	.string	""
        /*0030*/ 	.string	"ptxas"
        /*0030*/ 	.string	"Cuda compilation tools, release 13.0, V13.0.88"
        /*0030*/ 	.string	"Build cuda_13.0.r13.0/compiler.36424714_0"
        /*0030*/ 	.string	"-arch sm_100 -m 64 "



//--------------------- .note.nv.cuinfo           --------------------------
	.section	.note.nv.cuinfo,"",@"SHT_NOTE"
	.sectionflags	@"SHF_NOTE_NV_CUINFO"
        /*0018*/ 	.short	0x0002
        /*001a*/ 	.short	0x0064
        /*001c*/ 	.short	0x0082
	.zero		2


//--------------------- .nv.info                  --------------------------
	.section	.nv.info,"",@"SHT_CUDA_INFO"
	.align	4


	//----- nvinfo : EIATTR_REGCOUNT
	.align		4
        /*0000*/ 	.byte	0x04, 0x2f
        /*0002*/ 	.short	(.L_1 - .L_0)
	.align		4
.L_0:
        /*0004*/ 	.word	index@(_Z18addNeighborElementPiii)
        /*0008*/ 	.word	0x0000000a


	//----- nvinfo : EIATTR_FRAME_SIZE
	.align		4
.L_1:
        /*000c*/ 	.byte	0x04, 0x11
        /*000e*/ 	.short	(.L_3 - .L_2)
	.align		4
.L_2:
        /*0010*/ 	.word	index@(_Z18addNeighborElementPiii)
        /*0014*/ 	.word	0x00000000


	//----- nvinfo : EIATTR_MIN_STACK_SIZE
	.align		4
.L_3:
        /*0018*/ 	.byte	0x04, 0x12
        /*001a*/ 	.short	(.L_5 - .L_4)
	.align		4
.L_4:
        /*001c*/ 	.word	index@(_Z18addNeighborElementPiii)
        /*0020*/ 	.word	0x00000000
.L_5:


//--------------------- .nv.compat                --------------------------
	.section	.nv.compat,"",@"SHT_CUDA_COMPAT_INFO"
	.align	4
        /*0000*/ 	.byte	0x02, 0x09, 0x00, 0x00, 0x02, 0x02, 0x01, 0x00, 0x02, 0x05, 0x05, 0x00, 0x03, 0x07, 0x01, 0x01
        /*0010*/ 	.byte	0x02, 0x03, 0x00, 0x00, 0x02, 0x06, 0x01, 0x00, 0x04, 0x0b, 0x08, 0x00, 0x09, 0x00, 0x00, 0x00
        /*0020*/ 	.byte	0x00, 0x00, 0x00, 0x00


//--------------------- .nv.info._Z18addNeighborElementPiii --------------------------
	.section	.nv.info._Z18addNeighborElementPiii,"",@"SHT_CUDA_INFO"
	.sectionflags	@""
	.align	4


	//----- nvinfo : EIATTR_CUDA_API_VERSION
	.align		4
        /*0000*/ 	.byte	0x04, 0x37
        /*0002*/ 	.short	(.L_7 - .L_6)
.L_6:
        /*0004*/ 	.word	0x00000082


	//----- nvinfo : EIATTR_KPARAM_INFO
	.align		4
.L_7:
        /*0008*/ 	.byte	0x04, 0x17
        /*000a*/ 	.short	(.L_9 - .L_8)
.L_8:
        /*000c*/ 	.word	0x00000000
        /*0010*/ 	.short	0x0002
        /*0012*/ 	.short	0x000c
        /*0014*/ 	.byte	0x00, 0xf0, 0x11, 0x00


	//----- nvinfo : EIATTR_KPARAM_INFO
	.align		4
.L_9:
        /*0018*/ 	.byte	0x04, 0x17
        /*001a*/ 	.short	(.L_11 - .L_10)
.L_10:
        /*001c*/ 	.word	0x00000000
        /*0020*/ 	.short	0x0001
        /*0022*/ 	.short	0x0008
        /*0024*/ 	.byte	0x00, 0xf0, 0x11, 0x00


	//----- nvinfo : EIATTR_KPARAM_INFO
	.align		4
.L_11:
        /*0028*/ 	.byte	0x04, 0x17
        /*002a*/ 	.short	(.L_13 - .L_12)
.L_12:
        /*002c*/ 	.word	0x00000000
        /*0030*/ 	.short	0x0000
        /*0032*/ 	.short	0x0000
        /*0034*/ 	.byte	0x00, 0xf5, 0x21, 0x00


	//----- nvinfo : EIATTR_SPARSE_MMA_MASK
	.align		4
.L_13:
        /*0038*/ 	.byte	0x03, 0x50
        /*003a*/ 	.short	0x0000


	//----- nvinfo : EIATTR_MAXREG_COUNT
	.align		4
        /*003c*/ 	.byte	0x03, 0x1b
        /*003e*/ 	.short	0x00ff


	//----- nvinfo : EIATTR_MERCURY_ISA_VERSION
	.align		4
        /*0040*/ 	.byte	0x03, 0x5f
        /*0042*/ 	.short	0x0101


	//----- nvinfo : EIATTR_VRC_CTA_INIT_COUNT
	.align		4
        /*0044*/ 	.byte	0x02, 0x4a
	.zero		1
	.zero		1


	//----- nvinfo : EIATTR_EXIT_INSTR_OFFSETS
	.align		4
        /*0048*/ 	.byte	0x04, 0x1c
        /*004a*/ 	.short	(.L_15 - .L_14)


	//   ....[0]....
.L_14:
        /*004c*/ 	.word	0x000000c0


	//   ....[1]....
        /*0050*/ 	.word	0x00000100


	//   ....[2]....
        /*0054*/ 	.word	0x000001f0


	//----- nvinfo : EIATTR_CBANK_PARAM_SIZE
	.align		4
.L_15:
        /*0058*/ 	.byte	0x03, 0x19
        /*005a*/ 	.short	0x0010


	//----- nvinfo : EIATTR_PARAM_CBANK
	.align		4
        /*005c*/ 	.byte	0x04, 0x0a
        /*005e*/ 	.short	(.L_17 - .L_16)
	.align		4
.L_16:
        /*0060*/ 	.word	index@(.nv.constant0._Z18addNeighborElementPiii)
        /*0064*/ 	.short	0x0380
        /*0066*/ 	.short	0x0010


	//----- nvinfo : EIATTR_SW_WAR
	.align		4
.L_17:
        /*0068*/ 	.byte	0x04, 0x36
        /*006a*/ 	.short	(.L_19 - .L_18)
.L_18:
        /*006c*/ 	.word	0x00000008
.L_19:


//--------------------- .nv.callgraph             --------------------------
	.section	.nv.callgraph,"",@"SHT_CUDA_CALLGRAPH"
	.align	4
	.sectionentsize	8
	.align		4
        /*0000*/ 	.word	0x00000000
	.align		4
        /*0004*/ 	.word	0xffffffff
	.align		4
        /*0008*/ 	.word	0x00000000
	.align		4
        /*000c*/ 	.word	0xfffffffe
	.align		4
        /*0010*/ 	.word	0x00000000
	.align		4
        /*0014*/ 	.word	0xfffffffd
	.align		4
        /*0018*/ 	.word	0x00000000
	.align		4
        /*001c*/ 	.word	0xfffffffc


//--------------------- .text._Z18addNeighborElementPiii --------------------------
	.section	.text._Z18addNeighborElementPiii,"ax",@progbits
	.align	128
        .global         _Z18addNeighborElementPiii
        .type           _Z18addNeighborElementPiii,@function
        .size           _Z18addNeighborElementPiii,(.L_x_1 - _Z18addNeighborElementPiii)
        .other          _Z18addNeighborElementPiii,@"STO_CUDA_ENTRY STV_DEFAULT"
_Z18addNeighborElementPiii:
.text._Z18addNeighborElementPiii:
[----:B------:R-:W-:Y:S01]  /*0000*/  LDC R1, c[0x0][0x37c] ;  /* 0x0000df00ff017b82 */ /* 0x000fe20000000800 */
[----:B------:R-:W0:Y:S07]  /*0010*/  S2R R5, SR_TID.Y ;  /* 0x0000000000057919 */ /* 0x000e2e0000002200 */
[----:B------:R-:W1:Y:S01]  /*0020*/  LDC R0, c[0x0][0x360] ;  /* 0x0000d800ff007b82 */ /* 0x000e620000000800 */
[----:B------:R-:W2:Y:S01]  /*0030*/  LDCU.64 UR6, c[0x0][0x388] ;  /* 0x00007100ff0677ac */ /* 0x000ea20008000a00 */
[----:B------:R-:W1:Y:S06]  /*0040*/  S2R R3, SR_TID.X ;  /* 0x0000000000037919 */ /* 0x000e6c0000002100 */
[----:B------:R-:W0:Y:S08]  /*0050*/  S2UR UR5, SR_CTAID.Y ;  /* 0x00000000000579c3 */ /* 0x000e300000002600 */
[----:B------:R-:W0:Y:S08]  /*0060*/  LDC R2, c[0x0][0x364] ;  /* 0x0000d900ff027b82 */ /* 0x000e300000000800 */
[----:B------:R-:W1:Y:S01]  /*0070*/  S2UR UR4, SR_CTAID.X ;  /* 0x00000000000479c3 */ /* 0x000e620000002500 */
[----:B0-----:R-:W-:-:S05]  /*0080*/  IMAD R2, R2, UR5, R5 ;  /* 0x0000000502027c24 */ /* 0x001fca000f8e0205 */
[----:B--2---:R-:W-:Y:S01]  /*0090*/  ISETP.GE.AND P0, PT, R2, UR7, PT ;  /* 0x0000000702007c0c */ /* 0x004fe2000bf06270 */
[----:B-1----:R-:W-:-:S05]  /*00a0*/  IMAD R0, R0, UR4, R3 ;  /* 0x0000000400007c24 */ /* 0x002fca000f8e0203 */
[----:B------:R-:W-:-:S13]  /*00b0*/  ISETP.GE.OR P0, PT, R0, UR6, P0 ;  /* 0x0000000600007c0c */ /* 0x000fda0008706670 */
[----:B------:R-:W-:Y:S05]  /*00c0*/  @P0 EXIT ;  /* 0x000000000000094d */ /* 0x000fea0003800000 */
[----:B------:R-:W-:Y:S02]  /*00d0*/  VIADD R3, R0, 0x4 ;  /* 0x0000000400037836 */ /* 0x000fe40000000000 */
[----:B------:R-:W-:-:S03]  /*00e0*/  IMAD R5, R2, UR6, RZ ;  /* 0x0000000602057c24 */ /* 0x000fc6000f8e02ff */
[----:B------:R-:W-:-:S13]  /*00f0*/  ISETP.GE.AND P0, PT, R3, UR6, PT ;  /* 0x0000000603007c0c */ /* 0x000fda000bf06270 */
[----:B------:R-:W-:Y:S05]  /*0100*/  @P0 EXIT ;  /* 0x000000000000094d */ /* 0x000fea0003800000 */
[----:B------:R-:W0:Y:S01]  /*0110*/  LDC.64 R2, c[0x0][0x380] ;  /* 0x0000e000ff027b82 */ /* 0x000e220000000a00 */
[----:B------:R-:W1:Y:S01]  /*0120*/  LDCU.64 UR6, c[0x0][0x380] ;  /* 0x00007000ff0677ac */ /* 0x000e620008000a00 */
[----:B------:R-:W-:Y:S01]  /*0130*/  SHF.R.S32.HI R4, RZ, 0x1f, R0 ;  /* 0x0000001fff047819 */ /* 0x000fe20000011400 */
[C---:B------:R-:W-:Y:S01]  /*0140*/  IMAD.IADD R7, R0.reuse, 0x1, R5 ;  /* 0x0000000100077824 */ /* 0x040fe200078e0205 */
[----:B------:R-:W-:Y:S01]  /*0150*/  IADD3 R6, P0, PT, R0, R5, RZ ;  /* 0x0000000500067210 */ /* 0x000fe20007f1e0ff */
[----:B------:R-:W2:Y:S03]  /*0160*/  LDCU.64 UR4, c[0x0][0x358] ;  /* 0x00006b00ff0477ac */ /* 0x000ea60008000a00 */
[----:B------:R-:W-:Y:S02]  /*0170*/  LEA.HI.X.SX32 R5, R5, R4, 0x1, P0 ;  /* 0x0000000405057211 */ /* 0x000fe400000f0eff */
[----:B-1----:R-:W-:-:S04]  /*0180*/  LEA R4, P0, R6, UR6, 0x2 ;  /* 0x0000000606047c11 */ /* 0x002fc8000f8010ff */
[----:B------:R-:W-:Y:S01]  /*0190*/  LEA.HI.X R5, R6, UR7, R5, 0x2, P0 ;  /* 0x0000000706057c11 */ /* 0x000fe200080f1405 */
[----:B0-----:R-:W-:-:S04]  /*01a0*/  IMAD.WIDE R2, R7, 0x4, R2 ;  /* 0x0000000407027825 */ /* 0x001fc800078e0202 */
[----:B--2---:R-:W2:Y:S04]  /*01b0*/  LDG.E R4, desc[UR4][R4.64+0x10] ;  /* 0x0000100404047981 */ /* 0x004ea8000c1e1900 */
[----:B------:R-:W2:Y:S02]  /*01c0*/  LDG.E R7, desc[UR4][R2.64] ;  /* 0x0000000402077981 */ /* 0x000ea4000c1e1900 */
[----:B--2---:R-:W-:-:S05]  /*01d0*/  IMAD.IADD R7, R4, 0x1, R7 ;  /* 0x0000000104077824 */ /* 0x004fca00078e0207 */
[----:B------:R-:W-:Y:S01]  /*01e0*/  STG.E desc[UR4][R2.64], R7 ;  /* 0x0000000702007986 */ /* 0x000fe2000c101904 */
[----:B------:R-:W-:Y:S05]  /*01f0*/  EXIT ;  /* 0x000000000000794d */ /* 0x000fea0003800000 */
.L_x_0:
[----:B------:R-:W-:-:S00]  /*0200*/  BRA `(.L_x_0) ;  /* 0xfffffffc00fc7947 */ /* 0x000fc0000383ffff */
[----:B------:R-:W-:-:S00]  /*0210*/  NOP ;  /* 0x0000000000007918 */ /* 0x000fc00000000000 */
        /* <DEDUP_REMOVED lines=14> */
.L_x_1:


//--------------------- .nv.shared.reserved.0     --------------------------
	.section	.nv.shared.reserved.0,"aw",@nobits
	.weak		__nv_reservedSMEM_offset_0_alias
	.size		__nv_reservedSMEM_offset_0_alias, 0, 64
	.other		__nv_reservedSMEM_offset_0_alias,@"STO_CUDA_RESERVED_SHARED STV_DEFAULT"
__nv_reservedSMEM_offset_0_alias:
	.zero		0
	.zero		64


//--------------------- .nv.constant0._Z18addNeighborElementPiii --------------------------
	.section	.nv.constant0._Z18addNeighborElementPiii,"a",@progbits
	.sectionflags	@""
	.align	4
.nv.constant0._Z18addNeighborElementPiii:
	.zero		912


//--------------------- SYMBOLS --------------------------

	.type		.nv.reservedSmem.offset0,@object
	.size		.nv.reservedSmem.offset0,0x4
